//
// Generated by NVIDIA NVVM Compiler
//
// Compiler Build ID: CL-36424714
// Cuda compilation tools, release 13.0, V13.0.88
// Based on NVVM 20.0.0
//

.version 9.0
.target sm_100
.address_size 64

	// .globl	_Z23Blelloch_Exclusive_ScanPxS_
// _ZZ23Blelloch_Exclusive_ScanPxS_E8sh_array has been demoted

.visible .entry _Z23Blelloch_Exclusive_ScanPxS_(
	.param .u64 .ptr .align 1 _Z23Blelloch_Exclusive_ScanPxS__param_0,
	.param .u64 .ptr .align 1 _Z23Blelloch_Exclusive_ScanPxS__param_1
)
{
	.reg .pred 	%p<22>;
	.reg .b32 	%r<19>;
	.reg .b64 	%rd<73>;
	// demoted variable
	.shared .align 8 .b8 _ZZ23Blelloch_Exclusive_ScanPxS_E8sh_array[8192];
	ld.param.u64 	%rd3, [_Z23Blelloch_Exclusive_ScanPxS__param_0];
	ld.param.u64 	%rd2, [_Z23Blelloch_Exclusive_ScanPxS__param_1];
	cvta.to.global.u64 	%rd4, %rd3;
	mov.u32 	%r1, %ctaid.x;
	mov.u32 	%r15, %ntid.x;
	mov.u32 	%r2, %tid.x;
	mad.lo.s32 	%r16, %r1, %r15, %r2;
	mul.wide.s32 	%rd5, %r16, 8;
	add.s64 	%rd1, %rd4, %rd5;
	ld.global.u64 	%rd6, [%rd1];
	shl.b32 	%r17, %r2, 3;
	mov.u32 	%r18, _ZZ23Blelloch_Exclusive_ScanPxS_E8sh_array;
	add.s32 	%r3, %r18, %r17;
	st.shared.u64 	[%r3], %rd6;
	bar.sync 	0;
	add.s32 	%r4, %r2, 1;
	and.b32  	%r5, %r2, 1;
	setp.eq.s32 	%p1, %r5, 0;
	@%p1 bra 	$L__BB0_2;
	ld.shared.u64 	%rd7, [%r3+-8];
	ld.shared.u64 	%rd8, [%r3];
	add.s64 	%rd9, %rd8, %rd7;
	st.shared.u64 	[%r3], %rd9;
$L__BB0_2:
	bar.sync 	0;
	and.b32  	%r6, %r4, 3;
	setp.ne.s32 	%p2, %r6, 0;
	@%p2 bra 	$L__BB0_4;
	ld.shared.u64 	%rd10, [%r3+-16];
	ld.shared.u64 	%rd11, [%r3];
	add.s64 	%rd12, %rd11, %rd10;
	st.shared.u64 	[%r3], %rd12;
$L__BB0_4:
	bar.sync 	0;
	and.b32  	%r7, %r4, 7;
	setp.ne.s32 	%p3, %r7, 0;
	@%p3 bra 	$L__BB0_6;
	ld.shared.u64 	%rd13, [%r3+-32];
	ld.shared.u64 	%rd14, [%r3];
	add.s64 	%rd15, %rd14, %rd13;
	st.shared.u64 	[%r3], %rd15;
$L__BB0_6:
	bar.sync 	0;
	and.b32  	%r8, %r4, 15;
	setp.ne.s32 	%p4, %r8, 0;
	@%p4 bra 	$L__BB0_8;
	ld.shared.u64 	%rd16, [%r3+-64];
	ld.shared.u64 	%rd17, [%r3];
	add.s64 	%rd18, %rd17, %rd16;
	st.shared.u64 	[%r3], %rd18;
$L__BB0_8:
	bar.sync 	0;
	and.b32  	%r9, %r4, 31;
	setp.ne.s32 	%p5, %r9, 0;
	@%p5 bra 	$L__BB0_10;
	ld.shared.u64 	%rd19, [%r3+-128];
	ld.shared.u64 	%rd20, [%r3];
	add.s64 	%rd21, %rd20, %rd19;
	st.shared.u64 	[%r3], %rd21;
$L__BB0_10:
	bar.sync 	0;
	and.b32  	%r10, %r4, 63;
	setp.ne.s32 	%p6, %r10, 0;
	@%p6 bra 	$L__BB0_12;
	ld.shared.u64 	%rd22, [%r3+-256];
	ld.shared.u64 	%rd23, [%r3];
	add.s64 	%rd24, %rd23, %rd22;
	st.shared.u64 	[%r3], %rd24;
$L__BB0_12:
	bar.sync 	0;
	and.b32  	%r11, %r4, 127;
	setp.ne.s32 	%p7, %r11, 0;
	@%p7 bra 	$L__BB0_14;
	ld.shared.u64 	%rd25, [%r3+-512];
	ld.shared.u64 	%rd26, [%r3];
	add.s64 	%rd27, %rd26, %rd25;
	st.shared.u64 	[%r3], %rd27;
$L__BB0_14:
	bar.sync 	0;
	and.b32  	%r12, %r4, 255;
	setp.ne.s32 	%p8, %r12, 0;
	@%p8 bra 	$L__BB0_16;
	ld.shared.u64 	%rd28, [%r3+-1024];
	ld.shared.u64 	%rd29, [%r3];
	add.s64 	%rd30, %rd29, %rd28;
	st.shared.u64 	[%r3], %rd30;
$L__BB0_16:
	bar.sync 	0;
	and.b32  	%r13, %r4, 511;
	setp.ne.s32 	%p9, %r13, 0;
	@%p9 bra 	$L__BB0_18;
	ld.shared.u64 	%rd31, [%r3+-2048];
	ld.shared.u64 	%rd32, [%r3];
	add.s64 	%rd33, %rd32, %rd31;
	st.shared.u64 	[%r3], %rd33;
$L__BB0_18:
	bar.sync 	0;
	and.b32  	%r14, %r4, 1023;
	setp.ne.s32 	%p10, %r14, 0;
	@%p10 bra 	$L__BB0_20;
	ld.shared.u64 	%rd34, [%r3+-4096];
	ld.shared.u64 	%rd35, [%r3];
	add.s64 	%rd36, %rd35, %rd34;
	st.shared.u64 	[%r3], %rd36;
$L__BB0_20:
	bar.sync 	0;
	setp.ne.s32 	%p11, %r2, 1023;
	@%p11 bra 	$L__BB0_22;
	ld.shared.u64 	%rd37, [_ZZ23Blelloch_Exclusive_ScanPxS_E8sh_array+8184];
	cvta.to.global.u64 	%rd38, %rd2;
	mul.wide.u32 	%rd39, %r1, 8;
	add.s64 	%rd40, %rd38, %rd39;
	st.global.u64 	[%rd40], %rd37;
	mov.b64 	%rd41, 0;
	st.shared.u64 	[_ZZ23Blelloch_Exclusive_ScanPxS_E8sh_array+8184], %rd41;
$L__BB0_22:
	setp.ne.s32 	%p12, %r14, 0;
	bar.sync 	0;
	@%p12 bra 	$L__BB0_24;
	ld.shared.u64 	%rd42, [%r3+-4096];
	ld.shared.u64 	%rd43, [%r3];
	st.shared.u64 	[%r3+-4096], %rd43;
	add.s64 	%rd44, %rd43, %rd42;
	st.shared.u64 	[%r3], %rd44;
$L__BB0_24:
	setp.ne.s32 	%p13, %r13, 0;
	bar.sync 	0;
	@%p13 bra 	$L__BB0_26;
	ld.shared.u64 	%rd45, [%r3+-2048];
	ld.shared.u64 	%rd46, [%r3];
	st.shared.u64 	[%r3+-2048], %rd46;
	add.s64 	%rd47, %rd46, %rd45;
	st.shared.u64 	[%r3], %rd47;
$L__BB0_26:
	setp.ne.s32 	%p14, %r12, 0;
	bar.sync 	0;
	@%p14 bra 	$L__BB0_28;
	ld.shared.u64 	%rd48, [%r3+-1024];
	ld.shared.u64 	%rd49, [%r3];
	st.shared.u64 	[%r3+-1024], %rd49;
	add.s64 	%rd50, %rd49, %rd48;
	st.shared.u64 	[%r3], %rd50;
$L__BB0_28:
	setp.ne.s32 	%p15, %r11, 0;
	bar.sync 	0;
	@%p15 bra 	$L__BB0_30;
	ld.shared.u64 	%rd51, [%r3+-512];
	ld.shared.u64 	%rd52, [%r3];
	st.shared.u64 	[%r3+-512], %rd52;
	add.s64 	%rd53, %rd52, %rd51;
	st.shared.u64 	[%r3], %rd53;
$L__BB0_30:
	setp.ne.s32 	%p16, %r10, 0;
	bar.sync 	0;
	@%p16 bra 	$L__BB0_32;
	ld.shared.u64 	%rd54, [%r3+-256];
	ld.shared.u64 	%rd55, [%r3];
	st.shared.u64 	[%r3+-256], %rd55;
	add.s64 	%rd56, %rd55, %rd54;
	st.shared.u64 	[%r3], %rd56;
$L__BB0_32:
	setp.ne.s32 	%p17, %r9, 0;
	bar.sync 	0;
	@%p17 bra 	$L__BB0_34;
	ld.shared.u64 	%rd57, [%r3+-128];
	ld.shared.u64 	%rd58, [%r3];
	st.shared.u64 	[%r3+-128], %rd58;
	add.s64 	%rd59, %rd58, %rd57;
	st.shared.u64 	[%r3], %rd59;
$L__BB0_34:
	setp.ne.s32 	%p18, %r8, 0;
	bar.sync 	0;
	@%p18 bra 	$L__BB0_36;
	ld.shared.u64 	%rd60, [%r3+-64];
	ld.shared.u64 	%rd61, [%r3];
	st.shared.u64 	[%r3+-64], %rd61;
	add.s64 	%rd62, %rd61, %rd60;
	st.shared.u64 	[%r3], %rd62;
$L__BB0_36:
	setp.ne.s32 	%p19, %r7, 0;
	bar.sync 	0;
	@%p19 bra 	$L__BB0_38;
	ld.shared.u64 	%rd63, [%r3+-32];
	ld.shared.u64 	%rd64, [%r3];
	st.shared.u64 	[%r3+-32], %rd64;
	add.s64 	%rd65, %rd64, %rd63;
	st.shared.u64 	[%r3], %rd65;
$L__BB0_38:
	setp.ne.s32 	%p20, %r6, 0;
	bar.sync 	0;
	@%p20 bra 	$L__BB0_40;
	ld.shared.u64 	%rd66, [%r3+-16];
	ld.shared.u64 	%rd67, [%r3];
	st.shared.u64 	[%r3+-16], %rd67;
	add.s64 	%rd68, %rd67, %rd66;
	st.shared.u64 	[%r3], %rd68;
$L__BB0_40:
	setp.eq.s32 	%p21, %r5, 0;
	bar.sync 	0;
	@%p21 bra 	$L__BB0_42;
	ld.shared.u64 	%rd69, [%r3+-8];
	ld.shared.u64 	%rd70, [%r3];
	st.shared.u64 	[%r3+-8], %rd70;
	add.s64 	%rd71, %rd70, %rd69;
	st.shared.u64 	[%r3], %rd71;
$L__BB0_42:
	bar.sync 	0;
	ld.shared.u64 	%rd72, [%r3];
	st.global.u64 	[%rd1], %rd72;
	bar.sync 	0;
	ret;

}
	// .globl	_Z3AddPxS_
.visible .entry _Z3AddPxS_(
	.param .u64 .ptr .align 1 _Z3AddPxS__param_0,
	.param .u64 .ptr .align 1 _Z3AddPxS__param_1
)
{
	.reg .b32 	%r<5>;
	.reg .b64 	%rd<12>;

	ld.param.u64 	%rd1, [_Z3AddPxS__param_0];
	ld.param.u64 	%rd2, [_Z3AddPxS__param_1];
	cvta.to.global.u64 	%rd3, %rd1;
	cvta.to.global.u64 	%rd4, %rd2;
	mov.u32 	%r1, %ctaid.x;
	mov.u32 	%r2, %ntid.x;
	mov.u32 	%r3, %tid.x;
	mad.lo.s32 	%r4, %r1, %r2, %r3;
	mul.wide.u32 	%rd5, %r1, 8;
	add.s64 	%rd6, %rd4, %rd5;
	ld.global.u64 	%rd7, [%rd6];
	mul.wide.s32 	%rd8, %r4, 8;
	add.s64 	%rd9, %rd3, %rd8;
	ld.global.u64 	%rd10, [%rd9];
	add.s64 	%rd11, %rd10, %rd7;
	st.global.u64 	[%rd9], %rd11;
	bar.sync 	0;
	ret;

}


// ===== COMPILED SASS (sm_100) =====

	.target	sm_100

	.elftype	@"ET_EXEC"


//--------------------- .note.nv.tkinfo           --------------------------
	.section	.note.nv.tkinfo,"",@"SHT_NOTE"
	.sectionflags	@"SHF_NOTE_NV_TKINFO"
	.tkinfo
        /*0018*/ 	.word	0x00000002
        /*0030*/ 	.string	""
        /*0030*/ 	.string	"ptxas"
        /*0030*/ 	.string	"Cuda compilation tools, release 13.0, V13.0.88"
        /*0030*/ 	.string	"Build cuda_13.0.r13.0/compiler.36424714_0"
        /*0030*/ 	.string	"-arch sm_100 -m 64 "



//--------------------- .note.nv.cuinfo           --------------------------
	.section	.note.nv.cuinfo,"",@"SHT_NOTE"
	.sectionflags	@"SHF_NOTE_NV_CUINFO"
        /*0018*/ 	.short	0x0002
        /*001a*/ 	.short	0x0064
        /*001c*/ 	.short	0x0082
	.zero		2


//--------------------- .nv.info                  --------------------------
	.section	.nv.info,"",@"SHT_CUDA_INFO"
	.align	4


	//----- nvinfo : EIATTR_REGCOUNT
	.align		4
        /*0000*/ 	.byte	0x04, 0x2f
        /*0002*/ 	.short	(.L_1 - .L_0)
	.align		4
.L_0:
        /*0004*/ 	.word	index@(_Z23Blelloch_Exclusive_ScanPxS_)
        /*0008*/ 	.word	0x0000001c


	//----- nvinfo : EIATTR_FRAME_SIZE
	.align		4
.L_1:
        /*000c*/ 	.byte	0x04, 0x11
        /*000e*/ 	.short	(.L_3 - .L_2)
	.align		4
.L_2:
        /*0010*/ 	.word	index@(_Z23Blelloch_Exclusive_ScanPxS_)
        /*0014*/ 	.word	0x00000000


	//----- nvinfo : EIATTR_REGCOUNT
	.align		4
.L_3:
        /*0018*/ 	.byte	0x04, 0x2f
        /*001a*/ 	.short	(.L_5 - .L_4)
	.align		4
.L_4:
        /*001c*/ 	.word	index@(_Z3AddPxS_)
        /*0020*/ 	.word	0x0000000c


	//----- nvinfo : EIATTR_FRAME_SIZE
	.align		4
.L_5:
        /*0024*/ 	.byte	0x04, 0x11
        /*0026*/ 	.short	(.L_7 - .L_6)
	.align		4
.L_6:
        /*0028*/ 	.word	index@(_Z3AddPxS_)
        /*002c*/ 	.word	0x00000000


	//----- nvinfo : EIATTR_MIN_STACK_SIZE
	.align		4
.L_7:
        /*0030*/ 	.byte	0x04, 0x12
        /*0032*/ 	.short	(.L_9 - .L_8)
	.align		4
.L_8:
        /*0034*/ 	.word	index@(_Z3AddPxS_)
        /*0038*/ 	.word	0x00000000


	//----- nvinfo : EIATTR_MIN_STACK_SIZE
	.align		4
.L_9:
        /*003c*/ 	.byte	0x04, 0x12
        /*003e*/ 	.short	(.L_11 - .L_10)
	.align		4
.L_10:
        /*0040*/ 	.word	index@(_Z23Blelloch_Exclusive_ScanPxS_)
        /*0044*/ 	.word	0x00000000
.L_11:


//--------------------- .nv.compat                --------------------------
	.section	.nv.compat,"",@"SHT_CUDA_COMPAT_INFO"
	.align	4
        /*0000*/ 	.byte	0x02, 0x09, 0x00, 0x00, 0x02, 0x02, 0x01, 0x00, 0x02, 0x05, 0x05, 0x00, 0x03, 0x07, 0x01, 0x01
        /*0010*/ 	.byte	0x02, 0x03, 0x00, 0x00, 0x02, 0x06, 0x01, 0x00, 0x04, 0x0b, 0x08, 0x00, 0x09, 0x00, 0x00, 0x00
        /*0020*/ 	.byte	0x00, 0x00, 0x00, 0x00


//--------------------- .nv.info._Z3AddPxS_       --------------------------
	.section	.nv.info._Z3AddPxS_,"",@"SHT_CUDA_INFO"
	.sectionflags	@""
	.align	4


	//----- nvinfo : EIATTR_CUDA_API_VERSION
	.align		4
        /*0000*/ 	.byte	0x04, 0x37
        /*0002*/ 	.short	(.L_13 - .L_12)
.L_12:
        /*0004*/ 	.word	0x00000082


	//----- nvinfo : EIATTR_KPARAM_INFO
	.align		4
.L_13:
        /*0008*/ 	.byte	0x04, 0x17
        /*000a*/ 	.short	(.L_15 - .L_14)
.L_14:
        /*000c*/ 	.word	0x00000000
        /*0010*/ 	.short	0x0001
        /*0012*/ 	.short	0x0008
        /*0014*/ 	.byte	0x00, 0xf5, 0x21, 0x00


	//----- nvinfo : EIATTR_KPARAM_INFO
	.align		4
.L_15:
        /*0018*/ 	.byte	0x04, 0x17
        /*001a*/ 	.short	(.L_17 - .L_16)
.L_16:
        /*001c*/ 	.word	0x00000000
        /*0020*/ 	.short	0x0000
        /*0022*/ 	.short	0x0000
        /*0024*/ 	.byte	0x00, 0xf5, 0x21, 0x00


	//----- nvinfo : EIATTR_SPARSE_MMA_MASK
	.align		4
.L_17:
        /*0028*/ 	.byte	0x03, 0x50
        /*002a*/ 	.short	0x0000


	//----- nvinfo : EIATTR_MAXREG_COUNT
	.align		4
        /*002c*/ 	.byte	0x03, 0x1b
        /*002e*/ 	.short	0x00ff


	//----- nvinfo : EIATTR_NUM_BARRIERS
	.align		4
        /*0030*/ 	.byte	0x02, 0x4c
        /*0032*/ 	.byte	0x01
	.zero		1


	//----- nvinfo : EIATTR_MERCURY_ISA_VERSION
	.align		4
        /*0034*/ 	.byte	0x03, 0x5f
        /*0036*/ 	.short	0x0101


	//----- nvinfo : EIATTR_VRC_CTA_INIT_COUNT
	.align		4
        /*0038*/ 	.byte	0x02, 0x4a
	.zero		1
	.zero		1


	//----- nvinfo : EIATTR_EXIT_INSTR_OFFSETS
	.align		4
        /*003c*/ 	.byte	0x04, 0x1c
        /*003e*/ 	.short	(.L_19 - .L_18)


	//   ....[0]....
.L_18:
        /*0040*/ 	.word	0x00000100


	//----- nvinfo : EIATTR_CBANK_PARAM_SIZE
	.align		4
.L_19:
        /*0044*/ 	.byte	0x03, 0x19
        /*0046*/ 	.short	0x0010


	//----- nvinfo : EIATTR_PARAM_CBANK
	.align		4
        /*0048*/ 	.byte	0x04, 0x0a
        /*004a*/ 	.short	(.L_21 - .L_20)
	.align		4
.L_20:
        /*004c*/ 	.word	index@(.nv.constant0._Z3AddPxS_)
        /*0050*/ 	.short	0x0380
        /*0052*/ 	.short	0x0010


	//----- nvinfo : EIATTR_SW_WAR
	.align		4
.L_21:
        /*0054*/ 	.byte	0x04, 0x36
        /*0056*/ 	.short	(.L_23 - .L_22)
.L_22:
        /*0058*/ 	.word	0x00000008
.L_23:


//--------------------- .nv.info._Z23Blelloch_Exclusive_ScanPxS_ --------------------------
	.section	.nv.info._Z23Blelloch_Exclusive_ScanPxS_,"",@"SHT_CUDA_INFO"
	.sectionflags	@""
	.align	4


	//----- nvinfo : EIATTR_CUDA_API_VERSION
	.align		4
        /*0000*/ 	.byte	0x04, 0x37
        /*0002*/ 	.short	(.L_25 - .L_24)
.L_24:
        /*0004*/ 	.word	0x00000082


	//----- nvinfo : EIATTR_KPARAM_INFO
	.align		4
.L_25:
        /*0008*/ 	.byte	0x04, 0x17
        /*000a*/ 	.short	(.L_27 - .L_26)
.L_26:
        /*000c*/ 	.word	0x00000000
        /*0010*/ 	.short	0x0001
        /*0012*/ 	.short	0x0008
        /*0014*/ 	.byte	0x00, 0xf5, 0x21, 0x00


	//----- nvinfo : EIATTR_KPARAM_INFO
	.align		4
.L_27:
        /*0018*/ 	.byte	0x04, 0x17
        /*001a*/ 	.short	(.L_29 - .L_28)
.L_28:
        /*001c*/ 	.word	0x00000000
        /*0020*/ 	.short	0x0000
        /*0022*/ 	.short	0x0000
        /*0024*/ 	.byte	0x00, 0xf5, 0x21, 0x00


	//----- nvinfo : EIATTR_SPARSE_MMA_MASK
	.align		4
.L_29:
        /*0028*/ 	.byte	0x03, 0x50
        /*002a*/ 	.short	0x0000


	//----- nvinfo : EIATTR_MAXREG_COUNT
	.align		4
        /*002c*/ 	.byte	0x03, 0x1b
        /*002e*/ 	.short	0x00ff


	//----- nvinfo : EIATTR_NUM_BARRIERS
	.align		4
        /*0030*/ 	.byte	0x02, 0x4c
        /*0032*/ 	.byte	0x01
	.zero		1


	//----- nvinfo : EIATTR_MERCURY_ISA_VERSION
	.align		4
        /*0034*/ 	.byte	0x03, 0x5f
        /*0036*/ 	.short	0x0101


	//----- nvinfo : EIATTR_VRC_CTA_INIT_COUNT
	.align		4
        /*0038*/ 	.byte	0x02, 0x4a
	.zero		1
	.zero		1


	//----- nvinfo : EIATTR_EXIT_INSTR_OFFSETS
	.align		4
        /*003c*/ 	.byte	0x04, 0x1c
        /*003e*/ 	.short	(.L_31 - .L_30)


	//   ....[0]....
.L_30:
        /*0040*/ 	.word	0x00000b00


	//----- nvinfo : EIATTR_CBANK_PARAM_SIZE
	.align		4
.L_31:
        /*0044*/ 	.byte	0x03, 0x19
        /*0046*/ 	.short	0x0010


	//----- nvinfo : EIATTR_PARAM_CBANK
	.align		4
        /*0048*/ 	.byte	0x04, 0x0a
        /*004a*/ 	.short	(.L_33 - .L_32)
	.align		4
.L_32:
        /*004c*/ 	.word	index@(.nv.constant0._Z23Blelloch_Exclusive_ScanPxS_)
        /*0050*/ 	.short	0x0380
        /*0052*/ 	.short	0x0010


	//----- nvinfo : EIATTR_SW_WAR
	.align		4
.L_33:
        /*0054*/ 	.byte	0x04, 0x36
        /*0056*/ 	.short	(.L_35 - .L_34)
.L_34:
        /*0058*/ 	.word	0x00000008
.L_35:


//--------------------- .nv.callgraph             --------------------------
	.section	.nv.callgraph,"",@"SHT_CUDA_CALLGRAPH"
	.align	4
	.sectionentsize	8
	.align		4
        /*0000*/ 	.word	0x00000000
	.align		4
        /*0004*/ 	.word	0xffffffff
	.align		4
        /*0008*/ 	.word	0x00000000
	.align		4
        /*000c*/ 	.word	0xfffffffe
	.align		4
        /*0010*/ 	.word	0x00000000
	.align		4
        /*0014*/ 	.word	0xfffffffd
	.align		4
        /*0018*/ 	.word	0x00000000
	.align		4
        /*001c*/ 	.word	0xfffffffc


//--------------------- .text._Z3AddPxS_          --------------------------
	.section	.text._Z3AddPxS_,"ax",@progbits
	.align	128
        .global         _Z3AddPxS_
        .type           _Z3AddPxS_,@function
        .size           _Z3AddPxS_,(.L_x_2 - _Z3AddPxS_)
        .other          _Z3AddPxS_,@"STO_CUDA_ENTRY STV_DEFAULT"
_Z3AddPxS_:
.text._Z3AddPxS_:
[----:B------:R-:W-:Y:S01]  /*0000*/  LDC R1, c[0x0][0x37c] ;  /* 0x0000df00ff017b82 */ /* 0x000fe20000000800 */
[----:B------:R-:W0:Y:S07]  /*0010*/  S2R R9, SR_CTAID.X ;  /* 0x0000000000097919 */ /* 0x000e2e0000002500 */
[----:B------:R-:W0:Y:S01]  /*0020*/  LDC.64 R2, c[0x0][0x388] ;  /* 0x0000e200ff027b82 */ /* 0x000e220000000a00 */
[----:B------:R-:W1:Y:S01]  /*0030*/  LDCU UR6, c[0x0][0x360] ;  /* 0x00006c00ff0677ac */ /* 0x000e620008000800 */
[----:B------:R-:W1:Y:S01]  /*0040*/  S2R R0, SR_TID.X ;  /* 0x0000000000007919 */ /* 0x000e620000002100 */
[----:B------:R-:W2:Y:S05]  /*0050*/  LDCU.64 UR4, c[0x0][0x358] ;  /* 0x00006b00ff0477ac */ /* 0x000eaa0008000a00 */
[----:B------:R-:W3:Y:S01]  /*0060*/  LDC.64 R4, c[0x0][0x380] ;  /* 0x0000e000ff047b82 */ /* 0x000ee20000000a00 */
[----:B0-----:R-:W-:-:S04]  /*0070*/  IMAD.WIDE.U32 R2, R9, 0x8, R2 ;  /* 0x0000000809027825 */ /* 0x001fc800078e0002 */
[----:B-1----:R-:W-:Y:S02]  /*0080*/  IMAD R7, R9, UR6, R0 ;  /* 0x0000000609077c24 */ /* 0x002fe4000f8e0200 */
[----:B--2---:R-:W2:Y:S02]  /*0090*/  LDG.E.64 R2, desc[UR4][R2.64] ;  /* 0x0000000402027981 */ /* 0x004ea4000c1e1b00 */
[----:B---3--:R-:W-:-:S05]  /*00a0*/  IMAD.WIDE R4, R7, 0x8, R4 ;  /* 0x0000000807047825 */ /* 0x008fca00078e0204 */
[----:B------:R-:W2:Y:S02]  /*00b0*/  LDG.E.64 R6, desc[UR4][R4.64] ;  /* 0x0000000404067981 */ /* 0x000ea4000c1e1b00 */
[----:B--2---:R-:W-:-:S04]  /*00c0*/  IADD3 R6, P0, PT, R2, R6, RZ ;  /* 0x0000000602067210 */ /* 0x004fc80007f1e0ff */
[----:B------:R-:W-:-:S05]  /*00d0*/  IADD3.X R7, PT, PT, R3, R7, RZ, P0, !PT ;  /* 0x0000000703077210 */ /* 0x000fca00007fe4ff */
[----:B------:R-:W-:Y:S01]  /*00e0*/  STG.E.64 desc[UR4][R4.64], R6 ;  /* 0x0000000604007986 */ /* 0x000fe2000c101b04 */
[----:B------:R-:W-:Y:S06]  /*00f0*/  BAR.SYNC.DEFER_BLOCKING 0x0 ;  /* 0x0000000000007b1d */ /* 0x000fec0000010000 */
[----:B------:R-:W-:Y:S05]  /*0100*/  EXIT ;  /* 0x000000000000794d */ /* 0x000fea0003800000 */
.L_x_0:
[----:B------:R-:W-:-:S00]  /*0110*/  BRA `(.L_x_0) ;  /* 0xfffffffc00fc7947 */ /* 0x000fc0000383ffff */
[----:B------:R-:W-:-:S00]  /*0120*/  NOP ;  /* 0x0000000000007918 */ /* 0x000fc00000000000 */
        /* <DEDUP_REMOVED lines=13> */
.L_x_2:


//--------------------- .text._Z23Blelloch_Exclusive_ScanPxS_ --------------------------
	.section	.text._Z23Blelloch_Exclusive_ScanPxS_,"ax",@progbits
	.align	128
        .global         _Z23Blelloch_Exclusive_ScanPxS_
        .type           _Z23Blelloch_Exclusive_ScanPxS_,@function
        .size           _Z23Blelloch_Exclusive_ScanPxS_,(.L_x_3 - _Z23Blelloch_Exclusive_ScanPxS_)
        .other          _Z23Blelloch_Exclusive_ScanPxS_,@"STO_CUDA_ENTRY STV_DEFAULT"
_Z23Blelloch_Exclusive_ScanPxS_:
.text._Z23Blelloch_Exclusive_ScanPxS_:
[----:B------:R-:W-:Y:S01]  /*0000*/  LDC R1, c[0x0][0x37c] ;  /* 0x0000df00ff017b82 */ /* 0x000fe20000000800 */
[----:B------:R-:W0:Y:S07]  /*0010*/  S2R R16, SR_CTAID.X ;  /* 0x0000000000107919 */ /* 0x000e2e0000002500 */
[----:B------:R-:W1:Y:S01]  /*0020*/  LDC.64 R2, c[0x0][0x380] ;  /* 0x0000e000ff027b82 */ /* 0x000e620000000a00 */
[----:B------:R-:W0:Y:S01]  /*0030*/  LDCU UR4, c[0x0][0x360] ;  /* 0x00006c00ff0477ac */ /* 0x000e220008000800 */
[----:B------:R-:W0:Y:S01]  /*0040*/  S2R R15, SR_TID.X ;  /* 0x00000000000f7919 */ /* 0x000e220000002100 */
[----:B------:R-:W2:Y:S01]  /*0050*/  LDCU.64 UR6, c[0x0][0x358] ;  /* 0x00006b00ff0677ac */ /* 0x000ea20008000a00 */
[----:B0-----:R-:W-:-:S04]  /*0060*/  IMAD R5, R16, UR4, R15 ;  /* 0x0000000410057c24 */ /* 0x001fc8000f8e020f */
[----:B-1----:R-:W-:-:S05]  /*0070*/  IMAD.WIDE R2, R5, 0x8, R2 ;  /* 0x0000000805027825 */ /* 0x002fca00078e0202 */
[----:B--2---:R-:W2:Y:S01]  /*0080*/  LDG.E.64 R4, desc[UR6][R2.64] ;  /* 0x0000000602047981 */ /* 0x004ea2000c1e1b00 */
[----:B------:R-:W0:Y:S01]  /*0090*/  S2UR UR5, SR_CgaCtaId ;  /* 0x00000000000579c3 */ /* 0x000e220000008800 */
[----:B------:R-:W-:Y:S01]  /*00a0*/  UMOV UR4, 0x400 ;  /* 0x0000040000047882 */ /* 0x000fe20000000000 */
[C---:B------:R-:W-:Y:S01]  /*00b0*/  LOP3.LUT P1, R8, R15.reuse, 0x1, RZ, 0xc0, !PT ;  /* 0x000000010f087812 */ /* 0x040fe2000782c0ff */
[----:B------:R-:W-:-:S05]  /*00c0*/  VIADD R19, R15, 0x1 ;  /* 0x000000010f137836 */ /* 0x000fca0000000000 */
[----:B------:R-:W-:Y:S01]  /*00d0*/  LOP3.LUT P0, R9, R19, 0x3, RZ, 0xc0, !PT ;  /* 0x0000000313097812 */ /* 0x000fe2000780c0ff */
[----:B0-----:R-:W-:-:S06]  /*00e0*/  ULEA UR4, UR5, UR4, 0x18 ;  /* 0x0000000405047291 */ /* 0x001fcc000f8ec0ff */
[----:B------:R-:W-:-:S05]  /*00f0*/  LEA R0, R15, UR4, 0x3 ;  /* 0x000000040f007c11 */ /* 0x000fca000f8e18ff */
[----:B--2---:R-:W-:Y:S01]  /*0100*/  STS.64 [R0], R4 ;  /* 0x0000000400007388 */ /* 0x004fe20000000a00 */
[----:B------:R-:W-:Y:S06]  /*0110*/  BAR.SYNC.DEFER_BLOCKING 0x0 ;  /* 0x0000000000007b1d */ /* 0x000fec0000010000 */
[----:B------:R-:W-:Y:S04]  /*0120*/  @P1 LDS.64 R6, [R0+-0x8] ;  /* 0xfffff80000061984 */ /* 0x000fe80000000a00 */
[----:B------:R-:W0:Y:S02]  /*0130*/  @P1 LDS.64 R10, [R0] ;  /* 0x00000000000a1984 */ /* 0x000e240000000a00 */
[----:B0-----:R-:W-:-:S05]  /*0140*/  @P1 IADD3 R12, P2, PT, R6, R10, RZ ;  /* 0x0000000a060c1210 */ /* 0x001fca0007f5e0ff */
[----:B------:R-:W-:-:S05]  /*0150*/  @P1 IMAD.X R13, R7, 0x1, R11, P2 ;  /* 0x00000001070d1824 */ /* 0x000fca00010e060b */
[----:B------:R-:W-:Y:S01]  /*0160*/  @P1 STS.64 [R0], R12 ;  /* 0x0000000c00001388 */ /* 0x000fe20000000a00 */
[----:B------:R-:W-:Y:S01]  /*0170*/  BAR.SYNC.DEFER_BLOCKING 0x0 ;  /* 0x0000000000007b1d */ /* 0x000fe20000010000 */
[----:B------:R-:W-:-:S05]  /*0180*/  LOP3.LUT P1, R10, R19, 0x7, RZ, 0xc0, !PT ;  /* 0x00000007130a7812 */ /* 0x000fca000782c0ff */
[----:B------:R-:W-:Y:S04]  /*0190*/  @!P0 LDS.64 R6, [R0+-0x10] ;  /* 0xfffff00000068984 */ /* 0x000fe80000000a00 */
[----:B------:R-:W0:Y:S02]  /*01a0*/  @!P0 LDS.64 R4, [R0] ;  /* 0x0000000000048984 */ /* 0x000e240000000a00 */
[----:B0-----:R-:W-:-:S05]  /*01b0*/  @!P0 IADD3 R20, P2, PT, R6, R4, RZ ;  /* 0x0000000406148210 */ /* 0x001fca0007f5e0ff */
[----:B------:R-:W-:-:S05]  /*01c0*/  @!P0 IMAD.X R21, R7, 0x1, R5, P2 ;  /* 0x0000000107158824 */ /* 0x000fca00010e0605 */
[----:B------:R-:W-:Y:S01]  /*01d0*/  @!P0 STS.64 [R0], R20 ;  /* 0x0000001400008388 */ /* 0x000fe20000000a00 */
        /* <DEDUP_REMOVED lines=50> */
[----:B------:R-:W-:-:S05]  /*0500*/  ISETP.NE.AND P1, PT, R15, 0x3ff, PT ;  /* 0x000003ff0f00780c */ /* 0x000fca0003f25270 */
[----:B------:R-:W-:Y:S04]  /*0510*/  @!P0 LDS.64 R4, [R0+-0x1000] ;  /* 0xfff0000000048984 */ /* 0x000fe80000000a00 */
[----:B------:R-:W0:Y:S02]  /*0520*/  @!P0 LDS.64 R6, [R0] ;  /* 0x0000000000068984 */ /* 0x000e240000000a00 */
[----:B0-----:R-:W-:-:S05]  /*0530*/  @!P0 IADD3 R24, P2, PT, R4, R6, RZ ;  /* 0x0000000604188210 */ /* 0x001fca0007f5e0ff */
[----:B------:R-:W-:Y:S01]  /*0540*/  @!P0 IMAD.X R25, R5, 0x1, R7, P2 ;  /* 0x0000000105198824 */ /* 0x000fe200010e0607 */
[----:B------:R-:W-:Y:S01]  /*0550*/  ISETP.NE.AND P2, PT, R19, RZ, PT ;  /* 0x000000ff1300720c */ /* 0x000fe20003f45270 */
[----:B------:R-:W0:Y:S03]  /*0560*/  @!P1 LDC.64 R6, c[0x0][0x388] ;  /* 0x0000e200ff069b82 */ /* 0x000e260000000a00 */
[----:B------:R-:W-:Y:S05]  /*0570*/  @!P0 STS.64 [R0], R24 ;  /* 0x0000001800008388 */ /* 0x000fea0000000a00 */
[----:B------:R-:W-:Y:S01]  /*0580*/  BAR.SYNC.DEFER_BLOCKING 0x0 ;  /* 0x0000000000007b1d */ /* 0x000fe20000010000 */
[----:B------:R-:W-:Y:S01]  /*0590*/  ISETP.NE.AND P0, PT, R18, RZ, PT ;  /* 0x000000ff1200720c */ /* 0x000fe20003f05270 */
[----:B0-----:R-:W-:-:S04]  /*05a0*/  @!P1 IMAD.WIDE.U32 R6, R16, 0x8, R6 ;  /* 0x0000000810069825 */ /* 0x001fc800078e0006 */
[----:B------:R-:W0:Y:S04]  /*05b0*/  @!P1 LDS.64 R4, [UR4+0x1ff8] ;  /* 0x001ff804ff049984 */ /* 0x000e280008000a00 */
[----:B------:R-:W-:Y:S04]  /*05c0*/  @!P1 STS.64 [UR4+0x1ff8], RZ ;  /* 0x001ff8ffff009988 */ /* 0x000fe80008000a04 */
[----:B0-----:R-:W-:Y:S01]  /*05d0*/  @!P1 STG.E.64 desc[UR6][R6.64], R4 ;  /* 0x0000000406009986 */ /* 0x001fe2000c101b06 */
[----:B------:R-:W-:Y:S06]  /*05e0*/  BAR.SYNC.DEFER_BLOCKING 0x0 ;  /* 0x0000000000007b1d */ /* 0x000fec0000010000 */
[----:B------:R-:W-:Y:S04]  /*05f0*/  @!P2 LDS.64 R20, [R0+-0x1000] ;  /* 0xfff000000014a984 */ /* 0x000fe80000000a00 */
[----:B------:R-:W0:Y:S02]  /*0600*/  @!P2 LDS.64 R22, [R0] ;  /* 0x000000000016a984 */ /* 0x000e240000000a00 */
[----:B0-----:R-:W-:-:S02]  /*0610*/  @!P2 IADD3 R18, P1, PT, R20, R22, RZ ;  /* 0x000000161412a210 */ /* 0x001fc40007f3e0ff */
[----:B------:R-:W-:Y:S03]  /*0620*/  @!P2 STS.64 [R0+-0x1000], R22 ;  /* 0xfff000160000a388 */ /* 0x000fe60000000a00 */
[----:B------:R-:W-:Y:S01]  /*0630*/  @!P2 IMAD.X R19, R21, 0x1, R23, P1 ;  /* 0x000000011513a824 */ /* 0x000fe200008e0617 */
[----:B------:R-:W-:-:S04]  /*0640*/  ISETP.NE.AND P1, PT, R17, RZ, PT ;  /* 0x000000ff1100720c */ /* 0x000fc80003f25270 */
[----:B------:R-:W-:Y:S01]  /*0650*/  @!P2 STS.64 [R0], R18 ;  /* 0x000000120000a388 */ /* 0x000fe20000000a00 */
[----:B------:R-:W-:Y:S06]  /*0660*/  BAR.SYNC.DEFER_BLOCKING 0x0 ;  /* 0x0000000000007b1d */ /* 0x000fec0000010000 */
[----:B------:R-:W-:Y:S04]  /*0670*/  @!P0 LDS.64 R4, [R0+-0x800] ;  /* 0xfff8000000048984 */ /* 0x000fe80000000a00 */
[----:B------:R-:W0:Y:S02]  /*0680*/  @!P0 LDS.64 R6, [R0] ;  /* 0x0000000000068984 */ /* 0x000e240000000a00 */
[----:B0-----:R-:W-:-:S02]  /*0690*/  @!P0 IADD3 R20, P2, PT, R4, R6, RZ ;  /* 0x0000000604148210 */ /* 0x001fc40007f5e0ff */
[----:B------:R-:W-:Y:S03]  /*06a0*/  @!P0 STS.64 [R0+-0x800], R6 ;  /* 0xfff8000600008388 */ /* 0x000fe60000000a00 */
[----:B------:R-:W-:-:S05]  /*06b0*/  @!P0 IMAD.X R21, R5, 0x1, R7, P2 ;  /* 0x0000000105158824 */ /* 0x000fca00010e0607 */
[----:B------:R-:W-:Y:S01]  /*06c0*/  @!P0 STS.64 [R0], R20 ;  /* 0x0000001400008388 */ /* 0x000fe20000000a00 */
[----:B------:R-:W-:Y:S01]  /*06d0*/  BAR.SYNC.DEFER_BLOCKING 0x0 ;  /* 0x0000000000007b1d */ /* 0x000fe20000010000 */
[----:B------:R-:W-:-:S05]  /*06e0*/  ISETP.NE.AND P0, PT, R14, RZ, PT ;  /* 0x000000ff0e00720c */ /* 0x000fca0003f05270 */
[----:B------:R-:W-:Y:S04]  /*06f0*/  @!P1 LDS.64 R4, [R0+-0x400] ;  /* 0xfffc000000049984 */ /* 0x000fe80000000a00 */
[----:B------:R-:W0:Y:S02]  /*0700*/  @!P1 LDS.64 R16, [R0] ;  /* 0x0000000000109984 */ /* 0x000e240000000a00 */
[----:B0-----:R-:W-:Y:S02]  /*0710*/  @!P1 IADD3 R14, P2, PT, R4, R16, RZ ;  /* 0x00000010040e9210 */ /* 0x001fe40007f5e0ff */
        /* <DEDUP_REMOVED lines=51> */
[----:B------:R-:W-:Y:S06]  /*0a50*/  BAR.SYNC.DEFER_BLOCKING 0x0 ;  /* 0x0000000000007b1d */ /* 0x000fec0000010000 */
[----:B------:R-:W-:Y:S04]  /*0a60*/  @P0 LDS.64 R4, [R0+-0x8] ;  /* 0xfffff80000040984 */ /* 0x000fe80000000a00 */
[----:B------:R-:W0:Y:S02]  /*0a70*/  @P0 LDS.64 R6, [R0] ;  /* 0x0000000000060984 */ /* 0x000e240000000a00 */
[----:B0-----:R-:W-:-:S02]  /*0a80*/  @P0 IADD3 R12, P1, PT, R4, R6, RZ ;  /* 0x00000006040c0210 */ /* 0x001fc40007f3e0ff */
[----:B------:R-:W-:Y:S03]  /*0a90*/  @P0 STS.64 [R0+-0x8], R6 ;  /* 0xfffff80600000388 */ /* 0x000fe60000000a00 */
[----:B------:R-:W-:-:S05]  /*0aa0*/  @P0 IMAD.X R13, R5, 0x1, R7, P1 ;  /* 0x00000001050d0824 */ /* 0x000fca00008e0607 */
[----:B------:R-:W-:Y:S01]  /*0ab0*/  @P0 STS.64 [R0], R12 ;  /* 0x0000000c00000388 */ /* 0x000fe20000000a00 */
[----:B------:R-:W-:Y:S06]  /*0ac0*/  BAR.SYNC.DEFER_BLOCKING 0x0 ;  /* 0x0000000000007b1d */ /* 0x000fec0000010000 */
[----:B------:R-:W0:Y:S04]  /*0ad0*/  LDS.64 R4, [R0] ;  /* 0x0000000000047984 */ /* 0x000e280000000a00 */
[----:B0-----:R-:W-:Y:S01]  /*0ae0*/  STG.E.64 desc[UR6][R2.64], R4 ;  /* 0x0000000402007986 */ /* 0x001fe2000c101b06 */
[----:B------:R-:W-:Y:S06]  /*0af0*/  BAR.SYNC.DEFER_BLOCKING 0x0 ;  /* 0x0000000000007b1d */ /* 0x000fec0000010000 */
[----:B------:R-:W-:Y:S05]  /*0b00*/  EXIT ;  /* 0x000000000000794d */ /* 0x000fea0003800000 */
.L_x_1:
        /* <DEDUP_REMOVED lines=15> */
.L_x_3:


//--------------------- .nv.shared.reserved.0     --------------------------
	.section	.nv.shared.reserved.0,"aw",@nobits
	.weak		__nv_reservedSMEM_offset_0_alias
	.size		__nv_reservedSMEM_offset_0_alias, 0, 64
	.other		__nv_reservedSMEM_offset_0_alias,@"STO_CUDA_RESERVED_SHARED STV_DEFAULT"
__nv_reservedSMEM_offset_0_alias:
	.zero		0
	.zero		64


//--------------------- .nv.shared._Z23Blelloch_Exclusive_ScanPxS_ --------------------------
	.section	.nv.shared._Z23Blelloch_Exclusive_ScanPxS_,"aw",@nobits
	.sectionflags	@""
	.align	8
.nv.shared._Z23Blelloch_Exclusive_ScanPxS_:
	.zero		9216


//--------------------- .nv.constant0._Z3AddPxS_  --------------------------
	.section	.nv.constant0._Z3AddPxS_,"a",@progbits
	.sectionflags	@""
	.align	4
.nv.constant0._Z3AddPxS_:
	.zero		912


//--------------------- .nv.constant0._Z23Blelloch_Exclusive_ScanPxS_ --------------------------
	.section	.nv.constant0._Z23Blelloch_Exclusive_ScanPxS_,"a",@progbits
	.sectionflags	@""
	.align	4
.nv.constant0._Z23Blelloch_Exclusive_ScanPxS_:
	.zero		912


//--------------------- SYMBOLS --------------------------

	.type		.nv.reservedSmem.offset0,@object
	.size		.nv.reservedSmem.offset0,0x4
	.type		.nv.reservedSmem.cap,@object
	.size		.nv.reservedSmem.cap,0x4
